//
// Generated by NVIDIA NVVM Compiler
//
// Compiler Build ID: CL-36424714
// Cuda compilation tools, release 13.0, V13.0.88
// Based on NVVM 20.0.0
//

.version 9.0
.target sm_100
.address_size 64

	// .globl	_Z14transposeNaivePfS_ii
// _ZZ18transposeSharedMemPfS_iiE4tile has been demoted

.visible .entry _Z14transposeNaivePfS_ii(
	.param .u64 .ptr .align 1 _Z14transposeNaivePfS_ii_param_0,
	.param .u64 .ptr .align 1 _Z14transposeNaivePfS_ii_param_1,
	.param .u32 _Z14transposeNaivePfS_ii_param_2,
	.param .u32 _Z14transposeNaivePfS_ii_param_3
)
{
	.reg .pred 	%p<4>;
	.reg .b32 	%r<13>;
	.reg .b32 	%f<2>;
	.reg .b64 	%rd<9>;

	ld.param.u64 	%rd1, [_Z14transposeNaivePfS_ii_param_0];
	ld.param.u64 	%rd2, [_Z14transposeNaivePfS_ii_param_1];
	ld.param.u32 	%r3, [_Z14transposeNaivePfS_ii_param_2];
	ld.param.u32 	%r4, [_Z14transposeNaivePfS_ii_param_3];
	mov.u32 	%r5, %ctaid.y;
	mov.u32 	%r6, %ntid.y;
	mov.u32 	%r7, %tid.y;
	mad.lo.s32 	%r1, %r5, %r6, %r7;
	mov.u32 	%r8, %ctaid.x;
	mov.u32 	%r9, %ntid.x;
	mov.u32 	%r10, %tid.x;
	mad.lo.s32 	%r2, %r8, %r9, %r10;
	setp.ge.s32 	%p1, %r1, %r3;
	setp.ge.s32 	%p2, %r2, %r4;
	or.pred  	%p3, %p1, %p2;
	@%p3 bra 	$L__BB0_2;
	cvta.to.global.u64 	%rd3, %rd1;
	cvta.to.global.u64 	%rd4, %rd2;
	mad.lo.s32 	%r11, %r4, %r1, %r2;
	mul.wide.s32 	%rd5, %r11, 4;
	add.s64 	%rd6, %rd3, %rd5;
	ld.global.f32 	%f1, [%rd6];
	mad.lo.s32 	%r12, %r3, %r2, %r1;
	mul.wide.s32 	%rd7, %r12, 4;
	add.s64 	%rd8, %rd4, %rd7;
	st.global.f32 	[%rd8], %f1;
$L__BB0_2:
	ret;

}
	// .globl	_Z18transposeSharedMemPfS_ii
.visible .entry _Z18transposeSharedMemPfS_ii(
	.param .u64 .ptr .align 1 _Z18transposeSharedMemPfS_ii_param_0,
	.param .u64 .ptr .align 1 _Z18transposeSharedMemPfS_ii_param_1,
	.param .u32 _Z18transposeSharedMemPfS_ii_param_2,
	.param .u32 _Z18transposeSharedMemPfS_ii_param_3
)
{
	.reg .b32 	%r<21>;
	.reg .b32 	%f<9>;
	.reg .b64 	%rd<17>;
	// demoted variable
	.shared .align 4 .b8 _ZZ18transposeSharedMemPfS_iiE4tile[4096];
	ld.param.u64 	%rd1, [_Z18transposeSharedMemPfS_ii_param_0];
	ld.param.u64 	%rd2, [_Z18transposeSharedMemPfS_ii_param_1];
	ld.param.u32 	%r1, [_Z18transposeSharedMemPfS_ii_param_2];
	mov.u32 	%r2, %ctaid.x;
	shl.b32 	%r3, %r2, 5;
	mov.u32 	%r4, %tid.x;
	add.s32 	%r5, %r3, %r4;
	mov.u32 	%r6, %ctaid.y;
	shl.b32 	%r7, %r6, 5;
	mov.u32 	%r8, %tid.y;
	add.s32 	%r9, %r7, %r8;
	cvta.to.global.u64 	%rd3, %rd2;
	mad.lo.s32 	%r10, %r9, %r1, %r5;
	mul.wide.s32 	%rd4, %r10, 4;
	add.s64 	%rd5, %rd3, %rd4;
	ld.global.f32 	%f1, [%rd5];
	shl.b32 	%r11, %r8, 5;
	add.s32 	%r12, %r11, %r4;
	shl.b32 	%r13, %r12, 2;
	mov.u32 	%r14, _ZZ18transposeSharedMemPfS_iiE4tile;
	add.s32 	%r15, %r14, %r13;
	st.shared.f32 	[%r15], %f1;
	shl.b32 	%r16, %r1, 3;
	add.s32 	%r17, %r10, %r16;
	mul.wide.s32 	%rd6, %r17, 4;
	add.s64 	%rd7, %rd3, %rd6;
	ld.global.f32 	%f2, [%rd7];
	st.shared.f32 	[%r15+1024], %f2;
	shl.b32 	%r18, %r1, 4;
	add.s32 	%r19, %r10, %r18;
	mul.wide.s32 	%rd8, %r19, 4;
	add.s64 	%rd9, %rd3, %rd8;
	ld.global.f32 	%f3, [%rd9];
	st.shared.f32 	[%r15+2048], %f3;
	add.s32 	%r20, %r19, %r16;
	mul.wide.s32 	%rd10, %r20, 4;
	add.s64 	%rd11, %rd3, %rd10;
	ld.global.f32 	%f4, [%rd11];
	st.shared.f32 	[%r15+3072], %f4;
	bar.sync 	0;
	cvta.to.global.u64 	%rd12, %rd1;
	ld.shared.f32 	%f5, [%r15];
	add.s64 	%rd13, %rd12, %rd4;
	st.global.f32 	[%rd13], %f5;
	ld.shared.f32 	%f6, [%r15+1024];
	add.s64 	%rd14, %rd12, %rd6;
	st.global.f32 	[%rd14], %f6;
	ld.shared.f32 	%f7, [%r15+2048];
	add.s64 	%rd15, %rd12, %rd8;
	st.global.f32 	[%rd15], %f7;
	ld.shared.f32 	%f8, [%r15+3072];
	add.s64 	%rd16, %rd12, %rd10;
	st.global.f32 	[%rd16], %f8;
	ret;

}


// ===== COMPILED SASS (sm_100) =====

	.target	sm_100

	.elftype	@"ET_EXEC"


//--------------------- .note.nv.tkinfo           --------------------------
	.section	.note.nv.tkinfo,"",@"SHT_NOTE"
	.sectionflags	@"SHF_NOTE_NV_TKINFO"
	.tkinfo
        /*0018*/ 	.word	0x00000002
        /*0030*/ 	.string	""
        /*0030*/ 	.string	"ptxas"
        /*0030*/ 	.string	"Cuda compilation tools, release 13.0, V13.0.88"
        /*0030*/ 	.string	"Build cuda_13.0.r13.0/compiler.36424714_0"
        /*0030*/ 	.string	"-arch sm_100 -m 64 "



//--------------------- .note.nv.cuinfo           --------------------------
	.section	.note.nv.cuinfo,"",@"SHT_NOTE"
	.sectionflags	@"SHF_NOTE_NV_CUINFO"
        /*0018*/ 	.short	0x0002
        /*001a*/ 	.short	0x0064
        /*001c*/ 	.short	0x0082
	.zero		2


//--------------------- .nv.info                  --------------------------
	.section	.nv.info,"",@"SHT_CUDA_INFO"
	.align	4


	//----- nvinfo : EIATTR_REGCOUNT
	.align		4
        /*0000*/ 	.byte	0x04, 0x2f
        /*0002*/ 	.short	(.L_1 - .L_0)
	.align		4
.L_0:
        /*0004*/ 	.word	index@(_Z14transposeNaivePfS_ii)
        /*0008*/ 	.word	0x0000000a


	//----- nvinfo : EIATTR_FRAME_SIZE
	.align		4
.L_1:
        /*000c*/ 	.byte	0x04, 0x11
        /*000e*/ 	.short	(.L_3 - .L_2)
	.align		4
.L_2:
        /*0010*/ 	.word	index@(_Z14transposeNaivePfS_ii)
        /*0014*/ 	.word	0x00000000


	//----- nvinfo : EIATTR_REGCOUNT
	.align		4
.L_3:
        /*0018*/ 	.byte	0x04, 0x2f
        /*001a*/ 	.short	(.L_5 - .L_4)
	.align		4
.L_4:
        /*001c*/ 	.word	index@(_Z18transposeSharedMemPfS_ii)
        /*0020*/ 	.word	0x00000018


	//----- nvinfo : EIATTR_FRAME_SIZE
	.align		4
.L_5:
        /*0024*/ 	.byte	0x04, 0x11
        /*0026*/ 	.short	(.L_7 - .L_6)
	.align		4
.L_6:
        /*0028*/ 	.word	index@(_Z18transposeSharedMemPfS_ii)
        /*002c*/ 	.word	0x00000000


	//----- nvinfo : EIATTR_MIN_STACK_SIZE
	.align		4
.L_7:
        /*0030*/ 	.byte	0x04, 0x12
        /*0032*/ 	.short	(.L_9 - .L_8)
	.align		4
.L_8:
        /*0034*/ 	.word	index@(_Z18transposeSharedMemPfS_ii)
        /*0038*/ 	.word	0x00000000


	//----- nvinfo : EIATTR_MIN_STACK_SIZE
	.align		4
.L_9:
        /*003c*/ 	.byte	0x04, 0x12
        /*003e*/ 	.short	(.L_11 - .L_10)
	.align		4
.L_10:
        /*0040*/ 	.word	index@(_Z14transposeNaivePfS_ii)
        /*0044*/ 	.word	0x00000000
.L_11:


//--------------------- .nv.compat                --------------------------
	.section	.nv.compat,"",@"SHT_CUDA_COMPAT_INFO"
	.align	4
        /*0000*/ 	.byte	0x02, 0x09, 0x00, 0x00, 0x02, 0x02, 0x01, 0x00, 0x02, 0x05, 0x05, 0x00, 0x03, 0x07, 0x01, 0x01
        /*0010*/ 	.byte	0x02, 0x03, 0x00, 0x00, 0x02, 0x06, 0x01, 0x00, 0x04, 0x0b, 0x08, 0x00, 0x09, 0x00, 0x00, 0x00
        /*0020*/ 	.byte	0x00, 0x00, 0x00, 0x00


//--------------------- .nv.info._Z18transposeSharedMemPfS_ii --------------------------
	.section	.nv.info._Z18transposeSharedMemPfS_ii,"",@"SHT_CUDA_INFO"
	.sectionflags	@""
	.align	4


	//----- nvinfo : EIATTR_CUDA_API_VERSION
	.align		4
        /*0000*/ 	.byte	0x04, 0x37
        /*0002*/ 	.short	(.L_13 - .L_12)
.L_12:
        /*0004*/ 	.word	0x00000082


	//----- nvinfo : EIATTR_KPARAM_INFO
	.align		4
.L_13:
        /*0008*/ 	.byte	0x04, 0x17
        /*000a*/ 	.short	(.L_15 - .L_14)
.L_14:
        /*000c*/ 	.word	0x00000000
        /*0010*/ 	.short	0x0003
        /*0012*/ 	.short	0x0014
        /*0014*/ 	.byte	0x00, 0xf0, 0x11, 0x00


	//----- nvinfo : EIATTR_KPARAM_INFO
	.align		4
.L_15:
        /*0018*/ 	.byte	0x04, 0x17
        /*001a*/ 	.short	(.L_17 - .L_16)
.L_16:
        /*001c*/ 	.word	0x00000000
        /*0020*/ 	.short	0x0002
        /*0022*/ 	.short	0x0010
        /*0024*/ 	.byte	0x00, 0xf0, 0x11, 0x00


	//----- nvinfo : EIATTR_KPARAM_INFO
	.align		4
.L_17:
        /*0028*/ 	.byte	0x04, 0x17
        /*002a*/ 	.short	(.L_19 - .L_18)
.L_18:
        /*002c*/ 	.word	0x00000000
        /*0030*/ 	.short	0x0001
        /*0032*/ 	.short	0x0008
        /*0034*/ 	.byte	0x00, 0xf5, 0x21, 0x00


	//----- nvinfo : EIATTR_KPARAM_INFO
	.align		4
.L_19:
        /*0038*/ 	.byte	0x04, 0x17
        /*003a*/ 	.short	(.L_21 - .L_20)
.L_20:
        /*003c*/ 	.word	0x00000000
        /*0040*/ 	.short	0x0000
        /*0042*/ 	.short	0x0000
        /*0044*/ 	.byte	0x00, 0xf5, 0x21, 0x00


	//----- nvinfo : EIATTR_SPARSE_MMA_MASK
	.align		4
.L_21:
        /*0048*/ 	.byte	0x03, 0x50
        /*004a*/ 	.short	0x0000


	//----- nvinfo : EIATTR_MAXREG_COUNT
	.align		4
        /*004c*/ 	.byte	0x03, 0x1b
        /*004e*/ 	.short	0x00ff


	//----- nvinfo : EIATTR_NUM_BARRIERS
	.align		4
        /*0050*/ 	.byte	0x02, 0x4c
        /*0052*/ 	.byte	0x01
	.zero		1


	//----- nvinfo : EIATTR_MERCURY_ISA_VERSION
	.align		4
        /*0054*/ 	.byte	0x03, 0x5f
        /*0056*/ 	.short	0x0101


	//----- nvinfo : EIATTR_VRC_CTA_INIT_COUNT
	.align		4
        /*0058*/ 	.byte	0x02, 0x4a
	.zero		1
	.zero		1


	//----- nvinfo : EIATTR_EXIT_INSTR_OFFSETS
	.align		4
        /*005c*/ 	.byte	0x04, 0x1c
        /*005e*/ 	.short	(.L_23 - .L_22)


	//   ....[0]....
.L_22:
        /*0060*/ 	.word	0x000002d0


	//----- nvinfo : EIATTR_CBANK_PARAM_SIZE
	.align		4
.L_23:
        /*0064*/ 	.byte	0x03, 0x19
        /*0066*/ 	.short	0x0018


	//----- nvinfo : EIATTR_PARAM_CBANK
	.align		4
        /*0068*/ 	.byte	0x04, 0x0a
        /*006a*/ 	.short	(.L_25 - .L_24)
	.align		4
.L_24:
        /*006c*/ 	.word	index@(.nv.constant0._Z18transposeSharedMemPfS_ii)
        /*0070*/ 	.short	0x0380
        /*0072*/ 	.short	0x0018


	//----- nvinfo : EIATTR_SW_WAR
	.align		4
.L_25:
        /*0074*/ 	.byte	0x04, 0x36
        /*0076*/ 	.short	(.L_27 - .L_26)
.L_26:
        /*0078*/ 	.word	0x00000008
.L_27:


//--------------------- .nv.info._Z14transposeNaivePfS_ii --------------------------
	.section	.nv.info._Z14transposeNaivePfS_ii,"",@"SHT_CUDA_INFO"
	.sectionflags	@""
	.align	4


	//----- nvinfo : EIATTR_CUDA_API_VERSION
	.align		4
        /*0000*/ 	.byte	0x04, 0x37
        /*0002*/ 	.short	(.L_29 - .L_28)
.L_28:
        /*0004*/ 	.word	0x00000082


	//----- nvinfo : EIATTR_KPARAM_INFO
	.align		4
.L_29:
        /*0008*/ 	.byte	0x04, 0x17
        /*000a*/ 	.short	(.L_31 - .L_30)
.L_30:
        /*000c*/ 	.word	0x00000000
        /*0010*/ 	.short	0x0003
        /*0012*/ 	.short	0x0014
        /*0014*/ 	.byte	0x00, 0xf0, 0x11, 0x00


	//----- nvinfo : EIATTR_KPARAM_INFO
	.align		4
.L_31:
        /*0018*/ 	.byte	0x04, 0x17
        /*001a*/ 	.short	(.L_33 - .L_32)
.L_32:
        /*001c*/ 	.word	0x00000000
        /*0020*/ 	.short	0x0002
        /*0022*/ 	.short	0x0010
        /*0024*/ 	.byte	0x00, 0xf0, 0x11, 0x00


	//----- nvinfo : EIATTR_KPARAM_INFO
	.align		4
.L_33:
        /*0028*/ 	.byte	0x04, 0x17
        /*002a*/ 	.short	(.L_35 - .L_34)
.L_34:
        /*002c*/ 	.word	0x00000000
        /*0030*/ 	.short	0x0001
        /*0032*/ 	.short	0x0008
        /*0034*/ 	.byte	0x00, 0xf5, 0x21, 0x00


	//----- nvinfo : EIATTR_KPARAM_INFO
	.align		4
.L_35:
        /*0038*/ 	.byte	0x04, 0x17
        /*003a*/ 	.short	(.L_37 - .L_36)
.L_36:
        /*003c*/ 	.word	0x00000000
        /*0040*/ 	.short	0x0000
        /*0042*/ 	.short	0x0000
        /*0044*/ 	.byte	0x00, 0xf5, 0x21, 0x00


	//----- nvinfo : EIATTR_SPARSE_MMA_MASK
	.align		4
.L_37:
        /*0048*/ 	.byte	0x03, 0x50
        /*004a*/ 	.short	0x0000


	//----- nvinfo : EIATTR_MAXREG_COUNT
	.align		4
        /*004c*/ 	.byte	0x03, 0x1b
        /*004e*/ 	.short	0x00ff


	//----- nvinfo : EIATTR_MERCURY_ISA_VERSION
	.align		4
        /*0050*/ 	.byte	0x03, 0x5f
        /*0052*/ 	.short	0x0101


	//----- nvinfo : EIATTR_VRC_CTA_INIT_COUNT
	.align		4
        /*0054*/ 	.byte	0x02, 0x4a
	.zero		1
	.zero		1


	//----- nvinfo : EIATTR_EXIT_INSTR_OFFSETS
	.align		4
        /*0058*/ 	.byte	0x04, 0x1c
        /*005a*/ 	.short	(.L_39 - .L_38)


	//   ....[0]....
.L_38:
        /*005c*/ 	.word	0x000000c0


	//   ....[1]....
        /*0060*/ 	.word	0x00000160


	//----- nvinfo : EIATTR_CBANK_PARAM_SIZE
	.align		4
.L_39:
        /*0064*/ 	.byte	0x03, 0x19
        /*0066*/ 	.short	0x0018


	//----- nvinfo : EIATTR_PARAM_CBANK
	.align		4
        /*0068*/ 	.byte	0x04, 0x0a
        /*006a*/ 	.short	(.L_41 - .L_40)
	.align		4
.L_40:
        /*006c*/ 	.word	index@(.nv.constant0._Z14transposeNaivePfS_ii)
        /*0070*/ 	.short	0x0380
        /*0072*/ 	.short	0x0018


	//----- nvinfo : EIATTR_SW_WAR
	.align		4
.L_41:
        /*0074*/ 	.byte	0x04, 0x36
        /*0076*/ 	.short	(.L_43 - .L_42)
.L_42:
        /*0078*/ 	.word	0x00000008
.L_43:


//--------------------- .nv.callgraph             --------------------------
	.section	.nv.callgraph,"",@"SHT_CUDA_CALLGRAPH"
	.align	4
	.sectionentsize	8
	.align		4
        /*0000*/ 	.word	0x00000000
	.align		4
        /*0004*/ 	.word	0xffffffff
	.align		4
        /*0008*/ 	.word	0x00000000
	.align		4
        /*000c*/ 	.word	0xfffffffe
	.align		4
        /*0010*/ 	.word	0x00000000
	.align		4
        /*0014*/ 	.word	0xfffffffd
	.align		4
        /*0018*/ 	.word	0x00000000
	.align		4
        /*001c*/ 	.word	0xfffffffc


//--------------------- .text._Z18transposeSharedMemPfS_ii --------------------------
	.section	.text._Z18transposeSharedMemPfS_ii,"ax",@progbits
	.align	128
        .global         _Z18transposeSharedMemPfS_ii
        .type           _Z18transposeSharedMemPfS_ii,@function
        .size           _Z18transposeSharedMemPfS_ii,(.L_x_2 - _Z18transposeSharedMemPfS_ii)
        .other          _Z18transposeSharedMemPfS_ii,@"STO_CUDA_ENTRY STV_DEFAULT"
_Z18transposeSharedMemPfS_ii:
.text._Z18transposeSharedMemPfS_ii:
[----:B------:R-:W-:Y:S01]  /*0000*/  LDC R1, c[0x0][0x37c] ;  /* 0x0000df00ff017b82 */ /* 0x000fe20000000800 */
[----:B------:R-:W0:Y:S07]  /*0010*/  S2R R0, SR_CTAID.X ;  /* 0x0000000000007919 */ /* 0x000e2e0000002500 */
[----:B------:R-:W1:Y:S01]  /*0020*/  LDC R6, c[0x0][0x390] ;  /* 0x0000e400ff067b82 */ /* 0x000e620000000800 */
[----:B------:R-:W2:Y:S01]  /*0030*/  LDCU.64 UR6, c[0x0][0x358] ;  /* 0x00006b00ff0677ac */ /* 0x000ea20008000a00 */
[----:B------:R-:W0:Y:S01]  /*0040*/  S2R R15, SR_TID.X ;  /* 0x00000000000f7919 */ /* 0x000e220000002100 */
[----:B------:R-:W3:Y:S05]  /*0050*/  S2R R3, SR_CTAID.Y ;  /* 0x0000000000037919 */ /* 0x000eea0000002600 */
[----:B------:R-:W4:Y:S01]  /*0060*/  LDC.64 R4, c[0x0][0x388] ;  /* 0x0000e200ff047b82 */ /* 0x000f220000000a00 */
[----:B------:R-:W3:Y:S01]  /*0070*/  S2R R12, SR_TID.Y ;  /* 0x00000000000c7919 */ /* 0x000ee20000002200 */
[----:B0-----:R-:W-:-:S02]  /*0080*/  LEA R0, R0, R15, 0x5 ;  /* 0x0000000f00007211 */ /* 0x001fc400078e28ff */
[----:B---3--:R-:W-:-:S05]  /*0090*/  LEA R3, R3, R12, 0x5 ;  /* 0x0000000c03037211 */ /* 0x008fca00078e28ff */
[----:B-1----:R-:W-:-:S05]  /*00a0*/  IMAD R13, R3, R6, R0 ;  /* 0x00000006030d7224 */ /* 0x002fca00078e0200 */
[CC--:B------:R-:W-:Y:S02]  /*00b0*/  LEA R2, R6.reuse, R13.reuse, 0x4 ;  /* 0x0000000d06027211 */ /* 0x0c0fe400078e20ff */
[C---:B------:R-:W-:Y:S02]  /*00c0*/  LEA R3, R6.reuse, R13, 0x3 ;  /* 0x0000000d06037211 */ /* 0x040fe400078e18ff */
[----:B------:R-:W-:Y:S01]  /*00d0*/  LEA R0, R6, R2, 0x3 ;  /* 0x0000000206007211 */ /* 0x000fe200078e18ff */
[----:B----4-:R-:W-:-:S04]  /*00e0*/  IMAD.WIDE R6, R13, 0x4, R4 ;  /* 0x000000040d067825 */ /* 0x010fc800078e0204 */
[--C-:B------:R-:W-:Y:S02]  /*00f0*/  IMAD.WIDE R8, R3, 0x4, R4.reuse ;  /* 0x0000000403087825 */ /* 0x100fe400078e0204 */
[----:B--2---:R-:W2:Y:S02]  /*0100*/  LDG.E R6, desc[UR6][R6.64] ;  /* 0x0000000606067981 */ /* 0x004ea4000c1e1900 */
[--C-:B------:R-:W-:Y:S02]  /*0110*/  IMAD.WIDE R10, R2, 0x4, R4.reuse ;  /* 0x00000004020a7825 */ /* 0x100fe400078e0204 */
[----:B------:R0:W3:Y:S02]  /*0120*/  LDG.E R14, desc[UR6][R8.64] ;  /* 0x00000006080e7981 */ /* 0x0000e4000c1e1900 */
[----:B------:R-:W-:Y:S02]  /*0130*/  IMAD.WIDE R4, R0, 0x4, R4 ;  /* 0x0000000400047825 */ /* 0x000fe400078e0204 */
[----:B------:R-:W4:Y:S04]  /*0140*/  LDG.E R10, desc[UR6][R10.64] ;  /* 0x000000060a0a7981 */ /* 0x000f28000c1e1900 */
[----:B------:R1:W5:Y:S01]  /*0150*/  LDG.E R16, desc[UR6][R4.64] ;  /* 0x0000000604107981 */ /* 0x000362000c1e1900 */
[----:B------:R-:W1:Y:S01]  /*0160*/  S2UR UR5, SR_CgaCtaId ;  /* 0x00000000000579c3 */ /* 0x000e620000008800 */
[----:B------:R-:W-:Y:S01]  /*0170*/  UMOV UR4, 0x400 ;  /* 0x0000040000047882 */ /* 0x000fe20000000000 */
[----:B------:R-:W-:-:S06]  /*0180*/  LEA R12, R12, R15, 0x5 ;  /* 0x0000000f0c0c7211 */ /* 0x000fcc00078e28ff */
[----:B0-----:R-:W0:Y:S01]  /*0190*/  LDC.64 R8, c[0x0][0x380] ;  /* 0x0000e000ff087b82 */ /* 0x001e220000000a00 */
[----:B-1----:R-:W-:-:S06]  /*01a0*/  ULEA UR4, UR5, UR4, 0x18 ;  /* 0x0000000405047291 */ /* 0x002fcc000f8ec0ff */
[----:B------:R-:W-:Y:S01]  /*01b0*/  LEA R15, R12, UR4, 0x2 ;  /* 0x000000040c0f7c11 */ /* 0x000fe2000f8e10ff */
[----:B0-----:R-:W-:-:S04]  /*01c0*/  IMAD.WIDE R4, R13, 0x4, R8 ;  /* 0x000000040d047825 */ /* 0x001fc800078e0208 */
[----:B--2---:R0:W-:Y:S04]  /*01d0*/  STS [R15], R6 ;  /* 0x000000060f007388 */ /* 0x0041e80000000800 */
[----:B---3--:R-:W-:Y:S04]  /*01e0*/  STS [R15+0x400], R14 ;  /* 0x0004000e0f007388 */ /* 0x008fe80000000800 */
[----:B----4-:R-:W-:Y:S04]  /*01f0*/  STS [R15+0x800], R10 ;  /* 0x0008000a0f007388 */ /* 0x010fe80000000800 */
[----:B-----5:R-:W-:Y:S01]  /*0200*/  STS [R15+0xc00], R16 ;  /* 0x000c00100f007388 */ /* 0x020fe20000000800 */
[----:B------:R-:W-:Y:S06]  /*0210*/  BAR.SYNC.DEFER_BLOCKING 0x0 ;  /* 0x0000000000007b1d */ /* 0x000fec0000010000 */
[----:B------:R-:W1:Y:S04]  /*0220*/  LDS R11, [R15] ;  /* 0x000000000f0b7984 */ /* 0x000e680000000800 */
[----:B------:R-:W2:Y:S04]  /*0230*/  LDS R17, [R15+0x400] ;  /* 0x000400000f117984 */ /* 0x000ea80000000800 */
[----:B------:R-:W3:Y:S04]  /*0240*/  LDS R19, [R15+0x800] ;  /* 0x000800000f137984 */ /* 0x000ee80000000800 */
[----:B------:R-:W4:Y:S01]  /*0250*/  LDS R21, [R15+0xc00] ;  /* 0x000c00000f157984 */ /* 0x000f220000000800 */
[----:B0-----:R-:W-:-:S04]  /*0260*/  IMAD.WIDE R6, R3, 0x4, R8 ;  /* 0x0000000403067825 */ /* 0x001fc800078e0208 */
[----:B------:R-:W-:-:S04]  /*0270*/  IMAD.WIDE R2, R2, 0x4, R8 ;  /* 0x0000000402027825 */ /* 0x000fc800078e0208 */
[----:B------:R-:W-:Y:S01]  /*0280*/  IMAD.WIDE R8, R0, 0x4, R8 ;  /* 0x0000000400087825 */ /* 0x000fe200078e0208 */
[----:B-1----:R-:W-:Y:S04]  /*0290*/  STG.E desc[UR6][R4.64], R11 ;  /* 0x0000000b04007986 */ /* 0x002fe8000c101906 */
[----:B--2---:R-:W-:Y:S04]  /*02a0*/  STG.E desc[UR6][R6.64], R17 ;  /* 0x0000001106007986 */ /* 0x004fe8000c101906 */
[----:B---3--:R-:W-:Y:S04]  /*02b0*/  STG.E desc[UR6][R2.64], R19 ;  /* 0x0000001302007986 */ /* 0x008fe8000c101906 */
[----:B----4-:R-:W-:Y:S01]  /*02c0*/  STG.E desc[UR6][R8.64], R21 ;  /* 0x0000001508007986 */ /* 0x010fe2000c101906 */
[----:B------:R-:W-:Y:S05]  /*02d0*/  EXIT ;  /* 0x000000000000794d */ /* 0x000fea0003800000 */
.L_x_0:
[----:B------:R-:W-:-:S00]  /*02e0*/  BRA `(.L_x_0) ;  /* 0xfffffffc00fc7947 */ /* 0x000fc0000383ffff */
[----:B------:R-:W-:-:S00]  /*02f0*/  NOP ;  /* 0x0000000000007918 */ /* 0x000fc00000000000 */
        /* <DEDUP_REMOVED lines=8> */
.L_x_2:


//--------------------- .text._Z14transposeNaivePfS_ii --------------------------
	.section	.text._Z14transposeNaivePfS_ii,"ax",@progbits
	.align	128
        .global         _Z14transposeNaivePfS_ii
        .type           _Z14transposeNaivePfS_ii,@function
        .size           _Z14transposeNaivePfS_ii,(.L_x_3 - _Z14transposeNaivePfS_ii)
        .other          _Z14transposeNaivePfS_ii,@"STO_CUDA_ENTRY STV_DEFAULT"
_Z14transposeNaivePfS_ii:
.text._Z14transposeNaivePfS_ii:
[----:B------:R-:W-:Y:S01]  /*0000*/  LDC R1, c[0x0][0x37c] ;  /* 0x0000df00ff017b82 */ /* 0x000fe20000000800 */
[----:B------:R-:W0:Y:S07]  /*0010*/  S2R R2, SR_TID.X ;  /* 0x0000000000027919 */ /* 0x000e2e0000002100 */
[----:B------:R-:W1:Y:S01]  /*0020*/  LDC R0, c[0x0][0x364] ;  /* 0x0000d900ff007b82 */ /* 0x000e620000000800 */
[----:B------:R-:W2:Y:S01]  /*0030*/  LDCU.64 UR6, c[0x0][0x390] ;  /* 0x00007200ff0677ac */ /* 0x000ea20008000a00 */
[----:B------:R-:W1:Y:S06]  /*0040*/  S2R R3, SR_TID.Y ;  /* 0x0000000000037919 */ /* 0x000e6c0000002200 */
[----:B------:R-:W0:Y:S08]  /*0050*/  S2UR UR5, SR_CTAID.X ;  /* 0x00000000000579c3 */ /* 0x000e300000002500 */
[----:B------:R-:W0:Y:S08]  /*0060*/  LDC R7, c[0x0][0x360] ;  /* 0x0000d800ff077b82 */ /* 0x000e300000000800 */
[----:B------:R-:W1:Y:S01]  /*0070*/  S2UR UR4, SR_CTAID.Y ;  /* 0x00000000000479c3 */ /* 0x000e620000002600 */
[----:B0-----:R-:W-:-:S05]  /*0080*/  IMAD R7, R7, UR5, R2 ;  /* 0x0000000507077c24 */ /* 0x001fca000f8e0202 */
[----:B--2---:R-:W-:Y:S01]  /*0090*/  ISETP.GE.AND P0, PT, R7, UR7, PT ;  /* 0x0000000707007c0c */ /* 0x004fe2000bf06270 */
[----:B-1----:R-:W-:-:S05]  /*00a0*/  IMAD R0, R0, UR4, R3 ;  /* 0x0000000400007c24 */ /* 0x002fca000f8e0203 */
[----:B------:R-:W-:-:S13]  /*00b0*/  ISETP.GE.OR P0, PT, R0, UR6, P0 ;  /* 0x0000000600007c0c */ /* 0x000fda0008706670 */
[----:B------:R-:W-:Y:S05]  /*00c0*/  @P0 EXIT ;  /* 0x000000000000094d */ /* 0x000fea0003800000 */
[----:B------:R-:W0:Y:S01]  /*00d0*/  LDC.64 R2, c[0x0][0x380] ;  /* 0x0000e000ff027b82 */ /* 0x000e220000000a00 */
[----:B------:R-:W1:Y:S01]  /*00e0*/  LDCU.64 UR4, c[0x0][0x358] ;  /* 0x00006b00ff0477ac */ /* 0x000e620008000a00 */
[----:B------:R-:W-:-:S04]  /*00f0*/  IMAD R5, R0, UR7, R7 ;  /* 0x0000000700057c24 */ /* 0x000fc8000f8e0207 */
[----:B0-----:R-:W-:Y:S02]  /*0100*/  IMAD.WIDE R2, R5, 0x4, R2 ;  /* 0x0000000405027825 */ /* 0x001fe400078e0202 */
[----:B------:R-:W0:Y:S04]  /*0110*/  LDC.64 R4, c[0x0][0x388] ;  /* 0x0000e200ff047b82 */ /* 0x000e280000000a00 */
[----:B-1----:R-:W2:Y:S01]  /*0120*/  LDG.E R3, desc[UR4][R2.64] ;  /* 0x0000000402037981 */ /* 0x002ea2000c1e1900 */
[----:B------:R-:W-:-:S04]  /*0130*/  IMAD R7, R7, UR6, R0 ;  /* 0x0000000607077c24 */ /* 0x000fc8000f8e0200 */
[----:B0-----:R-:W-:-:S05]  /*0140*/  IMAD.WIDE R4, R7, 0x4, R4 ;  /* 0x0000000407047825 */ /* 0x001fca00078e0204 */
[----:B--2---:R-:W-:Y:S01]  /*0150*/  STG.E desc[UR4][R4.64], R3 ;  /* 0x0000000304007986 */ /* 0x004fe2000c101904 */
[----:B------:R-:W-:Y:S05]  /*0160*/  EXIT ;  /* 0x000000000000794d */ /* 0x000fea0003800000 */
.L_x_1:
        /* <DEDUP_REMOVED lines=9> */
.L_x_3:


//--------------------- .nv.shared._Z18transposeSharedMemPfS_ii --------------------------
	.section	.nv.shared._Z18transposeSharedMemPfS_ii,"aw",@nobits
	.sectionflags	@""
	.align	4
.nv.shared._Z18transposeSharedMemPfS_ii:
	.zero		5120


//--------------------- .nv.shared.reserved.0     --------------------------
	.section	.nv.shared.reserved.0,"aw",@nobits
	.weak		__nv_reservedSMEM_offset_0_alias
	.size		__nv_reservedSMEM_offset_0_alias, 0, 64
	.other		__nv_reservedSMEM_offset_0_alias,@"STO_CUDA_RESERVED_SHARED STV_DEFAULT"
__nv_reservedSMEM_offset_0_alias:
	.zero		0
	.zero		64


//--------------------- .nv.constant0._Z18transposeSharedMemPfS_ii --------------------------
	.section	.nv.constant0._Z18transposeSharedMemPfS_ii,"a",@progbits
	.sectionflags	@""
	.align	4
.nv.constant0._Z18transposeSharedMemPfS_ii:
	.zero		920


//--------------------- .nv.constant0._Z14transposeNaivePfS_ii --------------------------
	.section	.nv.constant0._Z14transposeNaivePfS_ii,"a",@progbits
	.sectionflags	@""
	.align	4
.nv.constant0._Z14transposeNaivePfS_ii:
	.zero		920


//--------------------- SYMBOLS --------------------------

	.type		.nv.reservedSmem.offset0,@object
	.size		.nv.reservedSmem.offset0,0x4
	.type		.nv.reservedSmem.cap,@object
	.size		.nv.reservedSmem.cap,0x4
